//
// Generated by NVIDIA NVVM Compiler
//
// Compiler Build ID: CL-36424714
// Cuda compilation tools, release 13.0, V13.0.88
// Based on NVVM 20.0.0
//

.version 9.0
.target sm_100
.address_size 64

	// .globl	_Z9transformPfS_
// _ZZ6conv2dPfPKfS_E5input has been demoted

.visible .entry _Z9transformPfS_(
	.param .u64 .ptr .align 1 _Z9transformPfS__param_0,
	.param .u64 .ptr .align 1 _Z9transformPfS__param_1
)
{
	.reg .pred 	%p<7>;
	.reg .b16 	%rs<11>;
	.reg .b32 	%r<43>;
	.reg .b32 	%f<2>;
	.reg .b64 	%rd<9>;

	ld.param.u64 	%rd3, [_Z9transformPfS__param_0];
	ld.param.u64 	%rd4, [_Z9transformPfS__param_1];
	mov.u32 	%r21, %ctaid.x;
	mov.u32 	%r1, %ntid.x;
	mov.u32 	%r22, %tid.x;
	mad.lo.s32 	%r38, %r21, %r1, %r22;
	setp.gt.u32 	%p1, %r38, 125439;
	@%p1 bra 	$L__BB0_9;
	mov.u32 	%r23, %nctaid.x;
	mul.lo.s32 	%r3, %r23, %r1;
	cvta.to.global.u64 	%rd1, %rd3;
	cvta.to.global.u64 	%rd2, %rd4;
$L__BB0_2:
	mul.wide.u32 	%rd5, %r38, 4;
	add.s64 	%rd6, %rd1, %rd5;
	ld.global.f32 	%f1, [%rd6];
	mul.hi.u32 	%r24, %r38, -858993459;
	shr.u32 	%r25, %r24, 7;
	shr.u32 	%r26, %r38, 7;
	mul.hi.u32 	%r27, %r26, 122713352;
	add.s32 	%r5, %r27, 1;
	cvt.u16.u32 	%rs1, %r25;
	shr.u16 	%rs2, %rs1, 2;
	mul.hi.u16 	%rs3, %rs2, 18725;
	shr.u16 	%rs4, %rs3, 1;
	mul.lo.s16 	%rs5, %rs4, 28;
	sub.s16 	%rs6, %rs1, %rs5;
	add.s16 	%rs7, %rs6, 1;
	cvt.u32.u16 	%r6, %rs7;
	cvt.u16.u32 	%rs8, %r5;
	mul.lo.s16 	%rs9, %rs8, 171;
	shr.u16 	%rs10, %rs9, 9;
	cvt.u32.u16 	%r39, %rs10;
	shr.u32 	%r28, %r6, 1;
	min.u32 	%r8, %r28, 13;
	mul.lo.s32 	%r29, %r8, 18;
	mad.lo.s32 	%r30, %r38, 2800, %r29;
	shl.b32 	%r31, %r27, 2;
	add.s32 	%r32, %r30, %r31;
	add.s32 	%r33, %r32, %r6;
	mul.lo.s32 	%r34, %r25, 448000;
	sub.s32 	%r9, %r33, %r34;
	shl.b32 	%r10, %r8, 1;
$L__BB0_3:
	mad.lo.s32 	%r35, %r39, 3, 5;
	setp.le.u32 	%p2, %r35, %r5;
	@%p2 bra 	$L__BB0_8;
	mad.lo.s32 	%r41, %r39, 268, %r9;
	mov.u32 	%r40, %r10;
	mov.u32 	%r42, %r8;
$L__BB0_5:
	add.s32 	%r36, %r40, 4;
	setp.le.u32 	%p3, %r36, %r6;
	@%p3 bra 	$L__BB0_7;
	add.s32 	%r37, %r41, 4;
	mul.wide.u32 	%rd7, %r37, 4;
	add.s64 	%rd8, %rd2, %rd7;
	st.global.f32 	[%rd8], %f1;
	add.s32 	%r16, %r42, -1;
	add.s32 	%r41, %r41, -18;
	add.s32 	%r40, %r40, -2;
	setp.gt.s32 	%p4, %r42, 0;
	mov.u32 	%r42, %r16;
	@%p4 bra 	$L__BB0_5;
$L__BB0_7:
	add.s32 	%r19, %r39, -1;
	setp.gt.s32 	%p5, %r39, 0;
	mov.u32 	%r39, %r19;
	@%p5 bra 	$L__BB0_3;
$L__BB0_8:
	add.s32 	%r38, %r38, %r3;
	setp.lt.u32 	%p6, %r38, 125440;
	@%p6 bra 	$L__BB0_2;
$L__BB0_9:
	ret;

}
	// .globl	_Z6conv2dPfPKfS_
.visible .entry _Z6conv2dPfPKfS_(
	.param .u64 .ptr .align 1 _Z6conv2dPfPKfS__param_0,
	.param .u64 .ptr .align 1 _Z6conv2dPfPKfS__param_1,
	.param .u64 .ptr .align 1 _Z6conv2dPfPKfS__param_2
)
{
	.reg .pred 	%p<33>;
	.reg .b32 	%r<63>;
	.reg .b32 	%f<109>;
	.reg .b64 	%rd<37>;
	// demoted variable
	.shared .align 4 .b8 _ZZ6conv2dPfPKfS_E5input[640];
	ld.param.u64 	%rd4, [_Z6conv2dPfPKfS__param_0];
	ld.param.u64 	%rd5, [_Z6conv2dPfPKfS__param_1];
	ld.param.u64 	%rd6, [_Z6conv2dPfPKfS__param_2];
	cvta.to.global.u64 	%rd1, %rd6;
	mov.u32 	%r21, %ctaid.x;
	mul.hi.u32 	%r22, %r21, -368140053;
	shr.u32 	%r23, %r22, 7;
	mad.lo.s32 	%r1, %r23, -140, %r21;
	shr.u32 	%r24, %r1, 1;
	mul.hi.u32 	%r25, %r24, -1840700269;
	shr.u32 	%r26, %r25, 2;
	mul.lo.s32 	%r27, %r26, 14;
	sub.s32 	%r2, %r1, %r27;
	mov.u32 	%r3, %tid.x;
	shr.u32 	%r60, %r3, 5;
	and.b32  	%r5, %r3, 31;
	shl.b32 	%r6, %r23, 3;
	setp.gt.u32 	%p1, %r3, 255;
	add.s32 	%r59, %r60, %r6;
	setp.gt.u32 	%p2, %r59, 159;
	or.pred  	%p3, %p1, %p2;
	@%p3 bra 	$L__BB1_5;
	mad.lo.s32 	%r8, %r1, 20, %r5;
	mov.u32 	%r29, %ntid.x;
	shr.u32 	%r9, %r29, 5;
	cvta.to.global.u64 	%rd2, %rd4;
$L__BB1_2:
	setp.gt.u32 	%p4, %r5, 19;
	@%p4 bra 	$L__BB1_4;
	mad.lo.s32 	%r30, %r59, 2800, %r8;
	mul.wide.u32 	%rd7, %r30, 4;
	add.s64 	%rd8, %rd2, %rd7;
	ld.global.nc.f32 	%f83, [%rd8];
	mad.lo.s32 	%r31, %r60, 20, %r5;
	shl.b32 	%r32, %r31, 2;
	mov.u32 	%r33, _ZZ6conv2dPfPKfS_E5input;
	add.s32 	%r34, %r33, %r32;
	st.shared.f32 	[%r34], %f83;
$L__BB1_4:
	add.s32 	%r60, %r60, %r9;
	setp.lt.u32 	%p5, %r60, 8;
	add.s32 	%r59, %r60, %r6;
	setp.lt.u32 	%p6, %r59, 160;
	and.pred  	%p7, %p5, %p6;
	@%p7 bra 	$L__BB1_2;
$L__BB1_5:
	cvta.to.global.u64 	%rd3, %rd5;
	bar.sync 	0;
	add.s32 	%r14, %r6, 7;
	mov.f32 	%f103, 0f00000000;
	mov.f32 	%f104, %f103;
	mov.f32 	%f105, %f103;
	mov.f32 	%f106, %f103;
	mov.f32 	%f107, %f103;
	mov.f32 	%f108, %f103;
	mov.u32 	%r61, %r6;
$L__BB1_6:
	mad.lo.s32 	%r37, %r61, 864, %r3;
	mul.wide.u32 	%rd9, %r37, 4;
	add.s64 	%rd10, %rd3, %rd9;
	ld.global.nc.f32 	%f7, [%rd10];
	add.s32 	%r38, %r37, 96;
	mul.wide.u32 	%rd11, %r38, 4;
	add.s64 	%rd12, %rd3, %rd11;
	ld.global.nc.f32 	%f8, [%rd12];
	add.s32 	%r39, %r37, 192;
	mul.wide.u32 	%rd13, %r39, 4;
	add.s64 	%rd14, %rd3, %rd13;
	ld.global.nc.f32 	%f9, [%rd14];
	add.s32 	%r40, %r37, 288;
	mul.wide.u32 	%rd15, %r40, 4;
	add.s64 	%rd16, %rd3, %rd15;
	ld.global.nc.f32 	%f10, [%rd16];
	add.s32 	%r41, %r37, 384;
	mul.wide.u32 	%rd17, %r41, 4;
	add.s64 	%rd18, %rd3, %rd17;
	ld.global.nc.f32 	%f11, [%rd18];
	add.s32 	%r42, %r37, 480;
	mul.wide.u32 	%rd19, %r42, 4;
	add.s64 	%rd20, %rd3, %rd19;
	ld.global.nc.f32 	%f12, [%rd20];
	add.s32 	%r43, %r37, 576;
	mul.wide.u32 	%rd21, %r43, 4;
	add.s64 	%rd22, %rd3, %rd21;
	ld.global.nc.f32 	%f13, [%rd22];
	add.s32 	%r44, %r37, 672;
	mul.wide.u32 	%rd23, %r44, 4;
	add.s64 	%rd24, %rd3, %rd23;
	ld.global.nc.f32 	%f14, [%rd24];
	add.s32 	%r45, %r37, 768;
	mul.wide.u32 	%rd25, %r45, 4;
	add.s64 	%rd26, %rd3, %rd25;
	ld.global.nc.f32 	%f15, [%rd26];
	sub.s32 	%r46, %r61, %r6;
	mul.lo.s32 	%r16, %r46, 20;
	mov.b32 	%r62, 0;
$L__BB1_7:
	add.s32 	%r47, %r62, %r16;
	shl.b32 	%r48, %r47, 2;
	mov.u32 	%r49, _ZZ6conv2dPfPKfS_E5input;
	add.s32 	%r50, %r49, %r48;
	ld.shared.f32 	%f22, [%r50];
	setp.eq.f32 	%p8, %f22, 0f00000000;
	@%p8 bra 	$L__BB1_47;
	setp.gt.s32 	%p9, %r62, 9;
	@%p9 bra 	$L__BB1_22;
	setp.gt.s32 	%p19, %r62, 4;
	@%p19 bra 	$L__BB1_16;
	setp.gt.s32 	%p24, %r62, 1;
	@%p24 bra 	$L__BB1_13;
	setp.eq.s32 	%p27, %r62, 0;
	@%p27 bra 	$L__BB1_12;
	bra.uni 	$L__BB1_35;
$L__BB1_12:
	fma.rn.f32 	%f108, %f22, %f7, %f108;
	bra.uni 	$L__BB1_47;
$L__BB1_13:
	setp.eq.s32 	%p25, %r62, 2;
	@%p25 bra 	$L__BB1_36;
	setp.eq.s32 	%p26, %r62, 3;
	@%p26 bra 	$L__BB1_15;
	bra.uni 	$L__BB1_37;
$L__BB1_15:
	fma.rn.f32 	%f107, %f22, %f9, %f107;
	bra.uni 	$L__BB1_47;
$L__BB1_16:
	setp.gt.s32 	%p20, %r62, 6;
	@%p20 bra 	$L__BB1_19;
	setp.eq.s32 	%p23, %r62, 5;
	@%p23 bra 	$L__BB1_18;
	bra.uni 	$L__BB1_38;
$L__BB1_18:
	fma.rn.f32 	%f105, %f22, %f7, %f105;
	fma.rn.f32 	%f106, %f22, %f8, %f106;
	fma.rn.f32 	%f107, %f22, %f10, %f107;
	fma.rn.f32 	%f108, %f22, %f11, %f108;
	bra.uni 	$L__BB1_47;
$L__BB1_19:
	setp.eq.s32 	%p21, %r62, 7;
	@%p21 bra 	$L__BB1_39;
	setp.eq.s32 	%p22, %r62, 8;
	@%p22 bra 	$L__BB1_21;
	bra.uni 	$L__BB1_40;
$L__BB1_21:
	fma.rn.f32 	%f104, %f22, %f7, %f104;
	fma.rn.f32 	%f106, %f22, %f10, %f106;
	fma.rn.f32 	%f108, %f22, %f13, %f108;
	bra.uni 	$L__BB1_47;
$L__BB1_22:
	setp.gt.s32 	%p10, %r62, 14;
	@%p10 bra 	$L__BB1_29;
	setp.gt.s32 	%p15, %r62, 11;
	@%p15 bra 	$L__BB1_26;
	setp.eq.s32 	%p18, %r62, 10;
	@%p18 bra 	$L__BB1_25;
	bra.uni 	$L__BB1_41;
$L__BB1_25:
	fma.rn.f32 	%f103, %f22, %f8, %f103;
	fma.rn.f32 	%f104, %f22, %f9, %f104;
	fma.rn.f32 	%f105, %f22, %f11, %f105;
	fma.rn.f32 	%f106, %f22, %f12, %f106;
	fma.rn.f32 	%f107, %f22, %f14, %f107;
	fma.rn.f32 	%f108, %f22, %f15, %f108;
	bra.uni 	$L__BB1_47;
$L__BB1_26:
	setp.eq.s32 	%p16, %r62, 12;
	@%p16 bra 	$L__BB1_42;
	setp.eq.s32 	%p17, %r62, 13;
	@%p17 bra 	$L__BB1_28;
	bra.uni 	$L__BB1_43;
$L__BB1_28:
	fma.rn.f32 	%f103, %f22, %f10, %f103;
	fma.rn.f32 	%f104, %f22, %f11, %f104;
	fma.rn.f32 	%f105, %f22, %f13, %f105;
	fma.rn.f32 	%f106, %f22, %f14, %f106;
	bra.uni 	$L__BB1_47;
$L__BB1_29:
	setp.gt.s32 	%p11, %r62, 16;
	@%p11 bra 	$L__BB1_32;
	setp.eq.s32 	%p14, %r62, 15;
	@%p14 bra 	$L__BB1_31;
	bra.uni 	$L__BB1_44;
$L__BB1_31:
	fma.rn.f32 	%f103, %f22, %f12, %f103;
	fma.rn.f32 	%f105, %f22, %f15, %f105;
	bra.uni 	$L__BB1_47;
$L__BB1_32:
	setp.eq.s32 	%p12, %r62, 17;
	@%p12 bra 	$L__BB1_45;
	setp.eq.s32 	%p13, %r62, 18;
	@%p13 bra 	$L__BB1_34;
	bra.uni 	$L__BB1_46;
$L__BB1_34:
	fma.rn.f32 	%f103, %f22, %f14, %f103;
	fma.rn.f32 	%f104, %f22, %f15, %f104;
	bra.uni 	$L__BB1_47;
$L__BB1_35:
	fma.rn.f32 	%f107, %f22, %f7, %f107;
	fma.rn.f32 	%f108, %f22, %f8, %f108;
	bra.uni 	$L__BB1_47;
$L__BB1_36:
	fma.rn.f32 	%f107, %f22, %f8, %f107;
	fma.rn.f32 	%f108, %f22, %f9, %f108;
	bra.uni 	$L__BB1_47;
$L__BB1_37:
	fma.rn.f32 	%f106, %f22, %f7, %f106;
	fma.rn.f32 	%f108, %f22, %f10, %f108;
	bra.uni 	$L__BB1_47;
$L__BB1_38:
	fma.rn.f32 	%f105, %f22, %f8, %f105;
	fma.rn.f32 	%f106, %f22, %f9, %f106;
	fma.rn.f32 	%f107, %f22, %f11, %f107;
	fma.rn.f32 	%f108, %f22, %f12, %f108;
	bra.uni 	$L__BB1_47;
$L__BB1_39:
	fma.rn.f32 	%f105, %f22, %f9, %f105;
	fma.rn.f32 	%f107, %f22, %f12, %f107;
	bra.uni 	$L__BB1_47;
$L__BB1_40:
	fma.rn.f32 	%f103, %f22, %f7, %f103;
	fma.rn.f32 	%f104, %f22, %f8, %f104;
	fma.rn.f32 	%f105, %f22, %f10, %f105;
	fma.rn.f32 	%f106, %f22, %f11, %f106;
	fma.rn.f32 	%f107, %f22, %f13, %f107;
	fma.rn.f32 	%f108, %f22, %f14, %f108;
	bra.uni 	$L__BB1_47;
$L__BB1_41:
	fma.rn.f32 	%f103, %f22, %f9, %f103;
	fma.rn.f32 	%f105, %f22, %f12, %f105;
	fma.rn.f32 	%f107, %f22, %f15, %f107;
	bra.uni 	$L__BB1_47;
$L__BB1_42:
	fma.rn.f32 	%f104, %f22, %f10, %f104;
	fma.rn.f32 	%f106, %f22, %f13, %f106;
	bra.uni 	$L__BB1_47;
$L__BB1_43:
	fma.rn.f32 	%f103, %f22, %f11, %f103;
	fma.rn.f32 	%f104, %f22, %f12, %f104;
	fma.rn.f32 	%f105, %f22, %f14, %f105;
	fma.rn.f32 	%f106, %f22, %f15, %f106;
	bra.uni 	$L__BB1_47;
$L__BB1_44:
	fma.rn.f32 	%f104, %f22, %f13, %f104;
	bra.uni 	$L__BB1_47;
$L__BB1_45:
	fma.rn.f32 	%f103, %f22, %f13, %f103;
	fma.rn.f32 	%f104, %f22, %f14, %f104;
	bra.uni 	$L__BB1_47;
$L__BB1_46:
	fma.rn.f32 	%f103, %f22, %f15, %f103;
$L__BB1_47:
	add.s32 	%r62, %r62, 1;
	setp.ne.s32 	%p28, %r62, 20;
	@%p28 bra 	$L__BB1_7;
	add.s32 	%r19, %r61, 1;
	setp.ne.s32 	%p29, %r61, %r14;
	mov.u32 	%r61, %r19;
	@%p29 bra 	$L__BB1_6;
	setp.gt.u32 	%p30, %r1, 139;
	mad.lo.s32 	%r20, %r26, 8064, %r3;
	@%p30 bra 	$L__BB1_51;
	mad.lo.s32 	%r54, %r2, 192, %r20;
	mul.wide.u32 	%rd27, %r54, 4;
	add.s64 	%rd28, %rd1, %rd27;
	atom.global.add.f32 	%f85, [%rd28], %f108;
	atom.global.add.f32 	%f86, [%rd28+384], %f107;
$L__BB1_51:
	setp.gt.u32 	%p31, %r1, 125;
	@%p31 bra 	$L__BB1_53;
	mad.lo.s32 	%r55, %r2, 192, %r20;
	mul.wide.u32 	%rd29, %r55, 4;
	add.s64 	%rd30, %rd1, %rd29;
	atom.global.add.f32 	%f87, [%rd30+10752], %f106;
	add.s32 	%r56, %r55, 96;
	mul.wide.u32 	%rd31, %r56, 4;
	add.s64 	%rd32, %rd1, %rd31;
	atom.global.add.f32 	%f88, [%rd32+10752], %f105;
$L__BB1_53:
	setp.gt.u32 	%p32, %r1, 125;
	@%p32 bra 	$L__BB1_55;
	mad.lo.s32 	%r57, %r2, 192, %r20;
	mul.wide.u32 	%rd33, %r57, 4;
	add.s64 	%rd34, %rd1, %rd33;
	atom.global.add.f32 	%f89, [%rd34+21504], %f104;
	add.s32 	%r58, %r57, 96;
	mul.wide.u32 	%rd35, %r58, 4;
	add.s64 	%rd36, %rd1, %rd35;
	atom.global.add.f32 	%f90, [%rd36+21504], %f103;
$L__BB1_55:
	ret;

}


// ===== COMPILED SASS (sm_100) =====

	.target	sm_100

	.elftype	@"ET_EXEC"


//--------------------- .note.nv.tkinfo           --------------------------
	.section	.note.nv.tkinfo,"",@"SHT_NOTE"
	.sectionflags	@"SHF_NOTE_NV_TKINFO"
	.tkinfo
        /*0018*/ 	.word	0x00000002
        /*0030*/ 	.string	""
        /*0030*/ 	.string	"ptxas"
        /*0030*/ 	.string	"Cuda compilation tools, release 13.0, V13.0.88"
        /*0030*/ 	.string	"Build cuda_13.0.r13.0/compiler.36424714_0"
        /*0030*/ 	.string	"-arch sm_100 -m 64 "



//--------------------- .note.nv.cuinfo           --------------------------
	.section	.note.nv.cuinfo,"",@"SHT_NOTE"
	.sectionflags	@"SHF_NOTE_NV_CUINFO"
        /*0018*/ 	.short	0x0002
        /*001a*/ 	.short	0x0064
        /*001c*/ 	.short	0x0082
	.zero		2


//--------------------- .nv.info                  --------------------------
	.section	.nv.info,"",@"SHT_CUDA_INFO"
	.align	4


	//----- nvinfo : EIATTR_REGCOUNT
	.align		4
        /*0000*/ 	.byte	0x04, 0x2f
        /*0002*/ 	.short	(.L_1 - .L_0)
	.align		4
.L_0:
        /*0004*/ 	.word	index@(_Z9transformPfS_)
        /*0008*/ 	.word	0x00000013


	//----- nvinfo : EIATTR_FRAME_SIZE
	.align		4
.L_1:
        /*000c*/ 	.byte	0x04, 0x11
        /*000e*/ 	.short	(.L_3 - .L_2)
	.align		4
.L_2:
        /*0010*/ 	.word	index@(_Z9transformPfS_)
        /*0014*/ 	.word	0x00000000


	//----- nvinfo : EIATTR_REGCOUNT
	.align		4
.L_3:
        /*0018*/ 	.byte	0x04, 0x2f
        /*001a*/ 	.short	(.L_5 - .L_4)
	.align		4
.L_4:
        /*001c*/ 	.word	index@(_Z6conv2dPfPKfS_)
        /*0020*/ 	.word	0x00000020


	//----- nvinfo : EIATTR_FRAME_SIZE
	.align		4
.L_5:
        /*0024*/ 	.byte	0x04, 0x11
        /*0026*/ 	.short	(.L_7 - .L_6)
	.align		4
.L_6:
        /*0028*/ 	.word	index@(_Z6conv2dPfPKfS_)
        /*002c*/ 	.word	0x00000000


	//----- nvinfo : EIATTR_MIN_STACK_SIZE
	.align		4
.L_7:
        /*0030*/ 	.byte	0x04, 0x12
        /*0032*/ 	.short	(.L_9 - .L_8)
	.align		4
.L_8:
        /*0034*/ 	.word	index@(_Z6conv2dPfPKfS_)
        /*0038*/ 	.word	0x00000000


	//----- nvinfo : EIATTR_MIN_STACK_SIZE
	.align		4
.L_9:
        /*003c*/ 	.byte	0x04, 0x12
        /*003e*/ 	.short	(.L_11 - .L_10)
	.align		4
.L_10:
        /*0040*/ 	.word	index@(_Z9transformPfS_)
        /*0044*/ 	.word	0x00000000
.L_11:


//--------------------- .nv.compat                --------------------------
	.section	.nv.compat,"",@"SHT_CUDA_COMPAT_INFO"
	.align	4
        /*0000*/ 	.byte	0x02, 0x09, 0x00, 0x00, 0x02, 0x02, 0x01, 0x00, 0x02, 0x05, 0x05, 0x00, 0x03, 0x07, 0x01, 0x01
        /*0010*/ 	.byte	0x02, 0x03, 0x00, 0x00, 0x02, 0x06, 0x01, 0x00, 0x04, 0x0b, 0x08, 0x00, 0x09, 0x00, 0x00, 0x00
        /*0020*/ 	.byte	0x00, 0x00, 0x00, 0x00


//--------------------- .nv.info._Z6conv2dPfPKfS_ --------------------------
	.section	.nv.info._Z6conv2dPfPKfS_,"",@"SHT_CUDA_INFO"
	.sectionflags	@""
	.align	4


	//----- nvinfo : EIATTR_CUDA_API_VERSION
	.align		4
        /*0000*/ 	.byte	0x04, 0x37
        /*0002*/ 	.short	(.L_13 - .L_12)
.L_12:
        /*0004*/ 	.word	0x00000082


	//----- nvinfo : EIATTR_KPARAM_INFO
	.align		4
.L_13:
        /*0008*/ 	.byte	0x04, 0x17
        /*000a*/ 	.short	(.L_15 - .L_14)
.L_14:
        /*000c*/ 	.word	0x00000000
        /*0010*/ 	.short	0x0002
        /*0012*/ 	.short	0x0010
        /*0014*/ 	.byte	0x00, 0xf5, 0x21, 0x00


	//----- nvinfo : EIATTR_KPARAM_INFO
	.align		4
.L_15:
        /*0018*/ 	.byte	0x04, 0x17
        /*001a*/ 	.short	(.L_17 - .L_16)
.L_16:
        /*001c*/ 	.word	0x00000000
        /*0020*/ 	.short	0x0001
        /*0022*/ 	.short	0x0008
        /*0024*/ 	.byte	0x00, 0xf5, 0x21, 0x00


	//----- nvinfo : EIATTR_KPARAM_INFO
	.align		4
.L_17:
        /*0028*/ 	.byte	0x04, 0x17
        /*002a*/ 	.short	(.L_19 - .L_18)
.L_18:
        /*002c*/ 	.word	0x00000000
        /*0030*/ 	.short	0x0000
        /*0032*/ 	.short	0x0000
        /*0034*/ 	.byte	0x00, 0xf5, 0x21, 0x00


	//----- nvinfo : EIATTR_SPARSE_MMA_MASK
	.align		4
.L_19:
        /*0038*/ 	.byte	0x03, 0x50
        /*003a*/ 	.short	0x0000


	//----- nvinfo : EIATTR_MAXREG_COUNT
	.align		4
        /*003c*/ 	.byte	0x03, 0x1b
        /*003e*/ 	.short	0x00ff


	//----- nvinfo : EIATTR_NUM_BARRIERS
	.align		4
        /*0040*/ 	.byte	0x02, 0x4c
        /*0042*/ 	.byte	0x01
	.zero		1


	//----- nvinfo : EIATTR_MERCURY_ISA_VERSION
	.align		4
        /*0044*/ 	.byte	0x03, 0x5f
        /*0046*/ 	.short	0x0101


	//----- nvinfo : EIATTR_UNUSED_LOAD_BYTE_OFFSET
	.align		4
        /*0048*/ 	.byte	0x04, 0x44
        /*004a*/ 	.short	(.L_21 - .L_20)


	//   ....[0]....
.L_20:
        /*004c*/ 	.word	0x000005d0
        /*0050*/ 	.word	0x0000fff0


	//----- nvinfo : EIATTR_VRC_CTA_INIT_COUNT
	.align		4
.L_21:
        /*0054*/ 	.byte	0x02, 0x4a
	.zero		1
	.zero		1


	//----- nvinfo : EIATTR_EXIT_INSTR_OFFSETS
	.align		4
        /*0058*/ 	.byte	0x04, 0x1c
        /*005a*/ 	.short	(.L_23 - .L_22)


	//   ....[0]....
.L_22:
        /*005c*/ 	.word	0x00000c50


	//   ....[1]....
        /*0060*/ 	.word	0x00000ce0


	//----- nvinfo : EIATTR_CRS_STACK_SIZE
	.align		4
.L_23:
        /*0064*/ 	.byte	0x04, 0x1e
        /*0066*/ 	.short	(.L_25 - .L_24)
.L_24:
        /*0068*/ 	.word	0x00000000


	//----- nvinfo : EIATTR_CBANK_PARAM_SIZE
	.align		4
.L_25:
        /*006c*/ 	.byte	0x03, 0x19
        /*006e*/ 	.short	0x0018


	//----- nvinfo : EIATTR_PARAM_CBANK
	.align		4
        /*0070*/ 	.byte	0x04, 0x0a
        /*0072*/ 	.short	(.L_27 - .L_26)
	.align		4
.L_26:
        /*0074*/ 	.word	index@(.nv.constant0._Z6conv2dPfPKfS_)
        /*0078*/ 	.short	0x0380
        /*007a*/ 	.short	0x0018


	//----- nvinfo : EIATTR_SW_WAR
	.align		4
.L_27:
        /*007c*/ 	.byte	0x04, 0x36
        /*007e*/ 	.short	(.L_29 - .L_28)
.L_28:
        /*0080*/ 	.word	0x00000008
.L_29:


//--------------------- .nv.info._Z9transformPfS_ --------------------------
	.section	.nv.info._Z9transformPfS_,"",@"SHT_CUDA_INFO"
	.sectionflags	@""
	.align	4


	//----- nvinfo : EIATTR_CUDA_API_VERSION
	.align		4
        /*0000*/ 	.byte	0x04, 0x37
        /*0002*/ 	.short	(.L_31 - .L_30)
.L_30:
        /*0004*/ 	.word	0x00000082


	//----- nvinfo : EIATTR_KPARAM_INFO
	.align		4
.L_31:
        /*0008*/ 	.byte	0x04, 0x17
        /*000a*/ 	.short	(.L_33 - .L_32)
.L_32:
        /*000c*/ 	.word	0x00000000
        /*0010*/ 	.short	0x0001
        /*0012*/ 	.short	0x0008
        /*0014*/ 	.byte	0x00, 0xf5, 0x21, 0x00


	//----- nvinfo : EIATTR_KPARAM_INFO
	.align		4
.L_33:
        /*0018*/ 	.byte	0x04, 0x17
        /*001a*/ 	.short	(.L_35 - .L_34)
.L_34:
        /*001c*/ 	.word	0x00000000
        /*0020*/ 	.short	0x0000
        /*0022*/ 	.short	0x0000
        /*0024*/ 	.byte	0x00, 0xf5, 0x21, 0x00


	//----- nvinfo : EIATTR_SPARSE_MMA_MASK
	.align		4
.L_35:
        /*0028*/ 	.byte	0x03, 0x50
        /*002a*/ 	.short	0x0000


	//----- nvinfo : EIATTR_MAXREG_COUNT
	.align		4
        /*002c*/ 	.byte	0x03, 0x1b
        /*002e*/ 	.short	0x00ff


	//----- nvinfo : EIATTR_MERCURY_ISA_VERSION
	.align		4
        /*0030*/ 	.byte	0x03, 0x5f
        /*0032*/ 	.short	0x0101


	//----- nvinfo : EIATTR_VRC_CTA_INIT_COUNT
	.align		4
        /*0034*/ 	.byte	0x02, 0x4a
	.zero		1
	.zero		1


	//----- nvinfo : EIATTR_EXIT_INSTR_OFFSETS
	.align		4
        /*0038*/ 	.byte	0x04, 0x1c
        /*003a*/ 	.short	(.L_37 - .L_36)


	//   ....[0]....
.L_36:
        /*003c*/ 	.word	0x00000060


	//   ....[1]....
        /*0040*/ 	.word	0x00000470


	//----- nvinfo : EIATTR_CRS_STACK_SIZE
	.align		4
.L_37:
        /*0044*/ 	.byte	0x04, 0x1e
        /*0046*/ 	.short	(.L_39 - .L_38)
.L_38:
        /*0048*/ 	.word	0x00000000


	//----- nvinfo : EIATTR_CBANK_PARAM_SIZE
	.align		4
.L_39:
        /*004c*/ 	.byte	0x03, 0x19
        /*004e*/ 	.short	0x0010


	//----- nvinfo : EIATTR_PARAM_CBANK
	.align		4
        /*0050*/ 	.byte	0x04, 0x0a
        /*0052*/ 	.short	(.L_41 - .L_40)
	.align		4
.L_40:
        /*0054*/ 	.word	index@(.nv.constant0._Z9transformPfS_)
        /*0058*/ 	.short	0x0380
        /*005a*/ 	.short	0x0010


	//----- nvinfo : EIATTR_SW_WAR
	.align		4
.L_41:
        /*005c*/ 	.byte	0x04, 0x36
        /*005e*/ 	.short	(.L_43 - .L_42)
.L_42:
        /*0060*/ 	.word	0x00000008
.L_43:


//--------------------- .nv.callgraph             --------------------------
	.section	.nv.callgraph,"",@"SHT_CUDA_CALLGRAPH"
	.align	4
	.sectionentsize	8
	.align		4
        /*0000*/ 	.word	0x00000000
	.align		4
        /*0004*/ 	.word	0xffffffff
	.align		4
        /*0008*/ 	.word	0x00000000
	.align		4
        /*000c*/ 	.word	0xfffffffe
	.align		4
        /*0010*/ 	.word	0x00000000
	.align		4
        /*0014*/ 	.word	0xfffffffd
	.align		4
        /*0018*/ 	.word	0x00000000
	.align		4
        /*001c*/ 	.word	0xfffffffc


//--------------------- .nv.constant2._Z6conv2dPfPKfS_ --------------------------
	.section	.nv.constant2._Z6conv2dPfPKfS_,"a",@progbits
	.sectionflags	@""
	.align	4
.nv.constant2._Z6conv2dPfPKfS_:
	.zero		48


//--------------------- .text._Z6conv2dPfPKfS_    --------------------------
	.section	.text._Z6conv2dPfPKfS_,"ax",@progbits
	.align	128
        .global         _Z6conv2dPfPKfS_
        .type           _Z6conv2dPfPKfS_,@function
        .size           _Z6conv2dPfPKfS_,(.L_x_15 - _Z6conv2dPfPKfS_)
        .other          _Z6conv2dPfPKfS_,@"STO_CUDA_ENTRY STV_DEFAULT"
_Z6conv2dPfPKfS_:
.text._Z6conv2dPfPKfS_:
[----:B------:R-:W-:Y:S08]  /*0000*/  LDC R1, c[0x0][0x37c] ;  /* 0x0000df00ff017b82 */ /* 0x000ff00000000800 */
[----:B------:R-:W0:Y:S01]  /*0010*/  S2UR UR6, SR_CTAID.X ;  /* 0x00000000000679c3 */ /* 0x000e220000002500 */
[----:B------:R-:W1:Y:S01]  /*0020*/  S2R R0, SR_TID.X ;  /* 0x0000000000007919 */ /* 0x000e620000002100 */
[----:B------:R-:W2:Y:S01]  /*0030*/  LDCU.64 UR14, c[0x0][0x358] ;  /* 0x00006b00ff0e77ac */ /* 0x000ea20008000a00 */
[----:B------:R-:W-:Y:S01]  /*0040*/  BSSY.RECONVERGENT B0, `(.L_x_0) ;  /* 0x0000024000007945 */ /* 0x000fe20003800200 */
[----:B0-----:R-:W-:-:S04]  /*0050*/  UIMAD.WIDE.U32 UR4, UR6, -0x15f15f15, URZ ;  /* 0xea0ea0eb060478a5 */ /* 0x001fc8000f8e00ff */
[----:B------:R-:W-:-:S04]  /*0060*/  USHF.R.U32.HI UR5, URZ, 0x7, UR5 ;  /* 0x00000007ff057899 */ /* 0x000fc80008011605 */
[----:B------:R-:W-:Y:S01]  /*0070*/  USHF.L.U32 UR8, UR5, 0x3, URZ ;  /* 0x0000000305087899 */ /* 0x000fe200080006ff */
[----:B-1----:R-:W-:Y:S01]  /*0080*/  SHF.R.U32.HI R2, RZ, 0x5, R0 ;  /* 0x00000005ff027819 */ /* 0x002fe20000011600 */
[----:B------:R-:W-:-:S04]  /*0090*/  UIMAD UR6, UR5, -0x8c, UR6 ;  /* 0xffffff74050678a4 */ /* 0x000fc8000f8e0206 */
[----:B------:R-:W-:Y:S01]  /*00a0*/  IADD3 R3, PT, PT, R2, UR8, RZ ;  /* 0x0000000802037c10 */ /* 0x000fe2000fffe0ff */
[----:B------:R-:W-:-:S03]  /*00b0*/  USHF.R.U32.HI UR4, URZ, 0x1, UR6 ;  /* 0x00000001ff047899 */ /* 0x000fc60008011606 */
[----:B------:R-:W-:Y:S01]  /*00c0*/  ISETP.GT.U32.AND P0, PT, R3, 0x9f, PT ;  /* 0x0000009f0300780c */ /* 0x000fe20003f04070 */
[----:B------:R-:W-:-:S03]  /*00d0*/  UIMAD.WIDE.U32 UR4, UR4, -0x6db6db6d, URZ ;  /* 0x92492493040478a5 */ /* 0x000fc6000f8e00ff */
[----:B------:R-:W-:Y:S01]  /*00e0*/  ISETP.GT.U32.OR P0, PT, R0, 0xff, P0 ;  /* 0x000000ff0000780c */ /* 0x000fe20000704470 */
[----:B------:R-:W-:-:S04]  /*00f0*/  USHF.R.U32.HI UR5, URZ, 0x2, UR5 ;  /* 0x00000002ff057899 */ /* 0x000fc80008011605 */
[----:B------:R-:W-:-:S08]  /*0100*/  UIMAD UR7, UR5, -0xe, UR6 ;  /* 0xfffffff2050778a4 */ /* 0x000fd0000f8e0206 */
[----:B--2---:R-:W-:Y:S05]  /*0110*/  @P0 BRA `(.L_x_1) ;  /* 0x0000000000580947 */ /* 0x004fea0003800000 */
[----:B------:R-:W0:Y:S01]  /*0120*/  LDC R10, c[0x0][0x360] ;  /* 0x0000d800ff0a7b82 */ /* 0x000e220000000800 */
[----:B------:R-:W-:Y:S02]  /*0130*/  LOP3.LUT R4, R0, 0x1f, RZ, 0xc0, !PT ;  /* 0x0000001f00047812 */ /* 0x000fe400078ec0ff */
[----:B------:R-:W-:Y:S02]  /*0140*/  MOV R7, UR6 ;  /* 0x0000000600077c02 */ /* 0x000fe40008000f00 */
[----:B------:R-:W-:Y:S02]  /*0150*/  ISETP.GT.U32.AND P0, PT, R4, 0x13, PT ;  /* 0x000000130400780c */ /* 0x000fe40003f04070 */
[----:B------:R-:W-:Y:S01]  /*0160*/  MOV R5, R2 ;  /* 0x0000000200057202 */ /* 0x000fe20000000f00 */
[----:B------:R-:W-:Y:S01]  /*0170*/  IMAD R7, R7, 0x14, R4 ;  /* 0x0000001407077824 */ /* 0x000fe200078e0204 */
[----:B------:R-:W-:-:S09]  /*0180*/  MOV R6, R3 ;  /* 0x0000000300067202 */ /* 0x000fd20000000f00 */
.L_x_2:
[----:B-1----:R-:W1:Y:S01]  /*0190*/  @!P0 LDC.64 R2, c[0x0][0x380] ;  /* 0x0000e000ff028b82 */ /* 0x002e620000000a00 */
[----:B------:R-:W-:-:S04]  /*01a0*/  @!P0 IMAD R9, R6, 0xaf0, R7 ;  /* 0x00000af006098824 */ /* 0x000fc800078e0207 */
[----:B-1----:R-:W-:-:S06]  /*01b0*/  @!P0 IMAD.WIDE.U32 R2, R9, 0x4, R2 ;  /* 0x0000000409028825 */ /* 0x002fcc00078e0002 */
[----:B------:R-:W2:Y:S01]  /*01c0*/  @!P0 LDG.E.CONSTANT R2, desc[UR14][R2.64] ;  /* 0x0000000e02028981 */ /* 0x000ea2000c1e9900 */
[----:B------:R-:W-:Y:S01]  /*01d0*/  @!P0 MOV R8, 0x400 ;  /* 0x0000040000088802 */ /* 0x000fe20000000f00 */
[----:B------:R-:W-:Y:S01]  /*01e0*/  @!P0 IMAD R6, R5, 0x14, R4 ;  /* 0x0000001405068824 */ /* 0x000fe200078e0204 */
[----:B0-----:R-:W-:Y:S01]  /*01f0*/  LEA.HI R5, R10, R5, RZ, 0x1b ;  /* 0x000000050a057211 */ /* 0x001fe200078fd8ff */
[----:B------:R-:W0:Y:S03]  /*0200*/  @!P0 S2R R9, SR_CgaCtaId ;  /* 0x0000000000098919 */ /* 0x000e260000008800 */
[----:B------:R-:W-:Y:S02]  /*0210*/  ISETP.LT.U32.AND P2, PT, R5, 0x8, PT ;  /* 0x000000080500780c */ /* 0x000fe40003f41070 */
[----:B0-----:R-:W-:-:S04]  /*0220*/  @!P0 LEA R9, R9, R8, 0x18 ;  /* 0x0000000809098211 */ /* 0x001fc800078ec0ff */
[----:B------:R-:W-:Y:S02]  /*0230*/  @!P0 LEA R9, R6, R9, 0x2 ;  /* 0x0000000906098211 */ /* 0x000fe400078e10ff */
[----:B------:R-:W-:-:S04]  /*0240*/  IADD3 R6, PT, PT, R5, UR8, RZ ;  /* 0x0000000805067c10 */ /* 0x000fc8000fffe0ff */
[----:B------:R-:W-:Y:S01]  /*0250*/  ISETP.GE.U32.AND P1, PT, R6, 0xa0, PT ;  /* 0x000000a00600780c */ /* 0x000fe20003f26070 */
[----:B--2---:R1:W-:-:S12]  /*0260*/  @!P0 STS [R9], R2 ;  /* 0x0000000209008388 */ /* 0x0043d80000000800 */
[----:B------:R-:W-:Y:S05]  /*0270*/  @!P1 BRA P2, `(.L_x_2) ;  /* 0xfffffffc00c49947 */ /* 0x000fea000103ffff */
.L_x_1:
[----:B------:R-:W-:Y:S05]  /*0280*/  BSYNC.RECONVERGENT B0 ;  /* 0x0000000000007941 */ /* 0x000fea0003800200 */
.L_x_0:
[----:B------:R-:W0:Y:S08]  /*0290*/  S2UR UR5, SR_CgaCtaId ;  /* 0x00000000000579c3 */ /* 0x000e300000008800 */
[----:B------:R-:W-:Y:S01]  /*02a0*/  BAR.SYNC.DEFER_BLOCKING 0x0 ;  /* 0x0000000000007b1d */ /* 0x000fe20000010000 */
[----:B------:R-:W-:Y:S01]  /*02b0*/  HFMA2 R25, -RZ, RZ, 0, 0 ;  /* 0x00000000ff197431 */ /* 0x000fe200000001ff */
[----:B------:R-:W-:Y:S01]  /*02c0*/  MOV R23, RZ ;  /* 0x000000ff00177202 */ /* 0x000fe20000000f00 */
[----:B------:R-:W-:Y:S01]  /*02d0*/  HFMA2 R21, -RZ, RZ, 0, 0 ;  /* 0x00000000ff157431 */ /* 0x000fe200000001ff */
[----:B------:R-:W-:Y:S01]  /*02e0*/  MOV R19, RZ ;  /* 0x000000ff00137202 */ /* 0x000fe20000000f00 */
[----:B------:R-:W-:Y:S01]  /*02f0*/  HFMA2 R17, -RZ, RZ, 0, 0 ;  /* 0x00000000ff117431 */ /* 0x000fe200000001ff */
[----:B------:R-:W-:Y:S01]  /*0300*/  UMOV UR4, 0x400 ;  /* 0x0000040000047882 */ /* 0x000fe20000000000 */
[----:B------:R-:W-:Y:S01]  /*0310*/  MOV R3, RZ ;  /* 0x000000ff00037202 */ /* 0x000fe20000000f00 */
[----:B------:R-:W-:-:S02]  /*0320*/  UIADD3 UR13, UPT, UPT, UR8, 0x7, URZ ;  /* 0x00000007080d7890 */ /* 0x000fc4000fffe0ff */
[----:B0-----:R-:W-:-:S03]  /*0330*/  ULEA UR10, UR5, UR4, 0x18 ;  /* 0x00000004050a7291 */ /* 0x001fc6000f8ec0ff */
[----:B------:R-:W-:-:S09]  /*0340*/  UMOV UR4, UR8 ;  /* 0x0000000800047c82 */ /* 0x000fd20008000000 */
.L_x_3:
[----:B------:R-:W0:Y:S01]  /*0350*/  LDC.64 R4, c[0x0][0x388] ;  /* 0x0000e200ff047b82 */ /* 0x000e220000000a00 */
[----:B------:R-:W-:-:S05]  /*0360*/  MOV R13, UR4 ;  /* 0x00000004000d7c02 */ /* 0x000fca0008000f00 */
[----:B------:R-:W-:-:S05]  /*0370*/  IMAD R13, R13, 0x360, R0 ;  /* 0x000003600d0d7824 */ /* 0x000fca00078e0200 */
[C---:B------:R-:W-:Y:S01]  /*0380*/  IADD3 R29, PT, PT, R13.reuse, 0x60, RZ ;  /* 0x000000600d1d7810 */ /* 0x040fe20007ffe0ff */
[----:B0-----:R-:W-:-:S04]  /*0390*/  IMAD.WIDE.U32 R6, R13, 0x4, R4 ;  /* 0x000000040d067825 */ /* 0x001fc800078e0004 */
[----:B------:R-:W-:Y:S01]  /*03a0*/  IMAD.WIDE.U32 R28, R29, 0x4, R4 ;  /* 0x000000041d1c7825 */ /* 0x000fe200078e0004 */
[----:B------:R0:W2:Y:S01]  /*03b0*/  LDG.E.CONSTANT R27, desc[UR14][R6.64] ;  /* 0x0000000e061b7981 */ /* 0x0000a2000c1e9900 */
[----:B-1----:R-:W-:-:S04]  /*03c0*/  IADD3 R9, PT, PT, R13, 0xc0, RZ ;  /* 0x000000c00d097810 */ /* 0x002fc80007ffe0ff */
[----:B------:R1:W3:Y:S01]  /*03d0*/  LDG.E.CONSTANT R28, desc[UR14][R28.64] ;  /* 0x0000000e1c1c7981 */ /* 0x0002e2000c1e9900 */
[----:B0-----:R-:W-:Y:S01]  /*03e0*/  IMAD.WIDE.U32 R6, R9, 0x4, R4 ;  /* 0x0000000409067825 */ /* 0x001fe200078e0004 */
[----:B------:R-:W-:-:S04]  /*03f0*/  IADD3 R9, PT, PT, R13, 0x120, RZ ;  /* 0x000001200d097810 */ /* 0x000fc80007ffe0ff */
[----:B------:R0:W4:Y:S01]  /*0400*/  LDG.E.CONSTANT R2, desc[UR14][R6.64] ;  /* 0x0000000e06027981 */ /* 0x000122000c1e9900 */
[----:B------:R-:W-:Y:S01]  /*0410*/  IADD3 R15, PT, PT, R13, 0x180, RZ ;  /* 0x000001800d0f7810 */ /* 0x000fe20007ffe0ff */
[----:B------:R-:W-:Y:S01]  /*0420*/  IMAD.WIDE.U32 R8, R9, 0x4, R4 ;  /* 0x0000000409087825 */ /* 0x000fe200078e0004 */
[----:B------:R-:W-:-:S03]  /*0430*/  IADD3 R11, PT, PT, R13, 0x1e0, RZ ;  /* 0x000001e00d0b7810 */ /* 0x000fc60007ffe0ff */
[--C-:B------:R-:W-:Y:S01]  /*0440*/  IMAD.WIDE.U32 R14, R15, 0x4, R4.reuse ;  /* 0x000000040f0e7825 */ /* 0x100fe200078e0004 */
[----:B------:R5:W4:Y:S03]  /*0450*/  LDG.E.CONSTANT R16, desc[UR14][R8.64] ;  /* 0x0000000e08107981 */ /* 0x000b26000c1e9900 */
[----:B------:R-:W-:Y:S01]  /*0460*/  IMAD.WIDE.U32 R10, R11, 0x4, R4 ;  /* 0x000000040b0a7825 */ /* 0x000fe200078e0004 */
[----:B------:R5:W4:Y:S04]  /*0470*/  LDG.E.CONSTANT R18, desc[UR14][R14.64] ;  /* 0x0000000e0e127981 */ /* 0x000b28000c1e9900 */
[----:B------:R-:W4:Y:S01]  /*0480*/  LDG.E.CONSTANT R20, desc[UR14][R10.64] ;  /* 0x0000000e0a147981 */ /* 0x000f22000c1e9900 */
[----:B-1----:R-:W-:-:S02]  /*0490*/  IADD3 R29, PT, PT, R13, 0x240, RZ ;  /* 0x000002400d1d7810 */ /* 0x002fc40007ffe0ff */
[----:B0-----:R-:W-:-:S03]  /*04a0*/  IADD3 R7, PT, PT, R13, 0x2a0, RZ ;  /* 0x000002a00d077810 */ /* 0x001fc60007ffe0ff */
[----:B-----5:R-:W-:Y:S01]  /*04b0*/  IMAD.WIDE.U32 R8, R29, 0x4, R4 ;  /* 0x000000041d087825 */ /* 0x020fe200078e0004 */
[----:B------:R-:W-:-:S04]  /*04c0*/  IADD3 R13, PT, PT, R13, 0x300, RZ ;  /* 0x000003000d0d7810 */ /* 0x000fc80007ffe0ff */
[----:B------:R0:W5:Y:S01]  /*04d0*/  LDG.E.CONSTANT R22, desc[UR14][R8.64] ;  /* 0x0000000e08167981 */ /* 0x000162000c1e9900 */
[----:B------:R-:W-:-:S04]  /*04e0*/  IMAD.WIDE.U32 R6, R7, 0x4, R4 ;  /* 0x0000000407067825 */ /* 0x000fc800078e0004 */
[----:B------:R-:W-:Y:S01]  /*04f0*/  IMAD.WIDE.U32 R4, R13, 0x4, R4 ;  /* 0x000000040d047825 */ /* 0x000fe200078e0004 */
[----:B------:R-:W5:Y:S04]  /*0500*/  LDG.E.CONSTANT R24, desc[UR14][R6.64] ;  /* 0x0000000e06187981 */ /* 0x000f68000c1e9900 */
[----:B------:R1:W5:Y:S01]  /*0510*/  LDG.E.CONSTANT R26, desc[UR14][R4.64] ;  /* 0x0000000e041a7981 */ /* 0x000362000c1e9900 */
[----:B------:R-:W0:Y:S01]  /*0520*/  S2UR UR12, SR_CgaCtaId ;  /* 0x00000000000c79c3 */ /* 0x000e220000008800 */
[----:B------:R-:W-:Y:S01]  /*0530*/  UIADD3 UR5, UPT, UPT, -UR8, UR4, URZ ;  /* 0x0000000408057290 */ /* 0x000fe2000fffe1ff */
[----:B------:R-:W-:-:S03]  /*0540*/  UMOV UR11, 0x400 ;  /* 0x00000400000b7882 */ /* 0x000fc60000000000 */
[----:B------:R-:W-:Y:S02]  /*0550*/  UIMAD UR9, UR5, 0x14, URZ ;  /* 0x00000014050978a4 */ /* 0x000fe4000f8e02ff */
[----:B------:R-:W-:-:S09]  /*0560*/  UIMAD UR5, UR5, 0x50, UR10 ;  /* 0x00000050050578a4 */ /* 0x000fd2000f8e020a */
[----:B------:R-:W1:Y:S01]  /*0570*/  LDS R29, [UR5] ;  /* 0x00000005ff1d7984 */ /* 0x000e620008000800 */
[----:B------:R-:W-:Y:S01]  /*0580*/  UMOV UR5, UR4 ;  /* 0x0000000400057c82 */ /* 0x000fe20008000000 */
[----:B------:R-:W-:Y:S02]  /*0590*/  UIADD3 UR4, UPT, UPT, UR4, 0x1, URZ ;  /* 0x0000000104047890 */ /* 0x000fe4000fffe0ff */
[----:B------:R-:W-:Y:S02]  /*05a0*/  UISETP.NE.AND UP0, UPT, UR5, UR13, UPT ;  /* 0x0000000d0500728c */ /* 0x000fe4000bf05270 */
[----:B0-----:R-:W-:-:S04]  /*05b0*/  ULEA UR10, UR12, UR11, 0x18 ;  /* 0x0000000b0c0a7291 */ /* 0x001fc8000f8ec0ff */
[----:B------:R-:W-:-:S09]  /*05c0*/  ULEA UR9, UR9, UR10, 0x2 ;  /* 0x0000000a09097291 */ /* 0x000fd2000f8e10ff */
[----:B------:R-:W0:Y:S04]  /*05d0*/  LDS.128 R12, [UR9] ;  /* 0x00000009ff0c7984 */ /* 0x000e280008000c00 */
[----:B------:R-:W0:Y:S04]  /*05e0*/  LDS.128 R8, [UR9+0x10] ;  /* 0x00001009ff087984 */ /* 0x000e280008000c00 */
[----:B-1----:R-:W1:Y:S01]  /*05f0*/  LDS.128 R4, [UR9+0x20] ;  /* 0x00002009ff047984 */ /* 0x002e620008000c00 */
[----:B------:R-:W-:Y:S02]  /*0600*/  FSETP.NEU.AND P0, PT, R29, RZ, PT ;  /* 0x000000ff1d00720b */ /* 0x000fe40003f0d000 */
[----:B0-----:R-:W-:-:S02]  /*0610*/  FSETP.NEU.AND P1, PT, R13, RZ, PT ;  /* 0x000000ff0d00720b */ /* 0x001fc40003f2d000 */
[----:B------:R-:W-:Y:S02]  /*0620*/  FSETP.NEU.AND P2, PT, R15, RZ, PT ;  /* 0x000000ff0f00720b */ /* 0x000fe40003f4d000 */
[----:B------:R-:W-:Y:S02]  /*0630*/  FSETP.NEU.AND P3, PT, R8, RZ, PT ;  /* 0x000000ff0800720b */ /* 0x000fe40003f6d000 */
[----:B-1----:R-:W-:-:S05]  /*0640*/  FSETP.NEU.AND P4, PT, R5, RZ, PT ;  /* 0x000000ff0500720b */ /* 0x002fca0003f8d000 */
[C---:B--2---:R-:W-:Y:S02]  /*0650*/  @P0 FFMA R3, R27.reuse, R29, R3 ;  /* 0x0000001d1b030223 */ /* 0x044fe40000000003 */
[----:B------:R-:W-:Y:S01]  /*0660*/  @P1 FFMA R17, R27, R13, R17 ;  /* 0x0000000d1b111223 */ /* 0x000fe20000000011 */
[----:B------:R-:W-:-:S03]  /*0670*/  FSETP.NEU.AND P0, PT, R9, RZ, PT ;  /* 0x000000ff0900720b */ /* 0x000fc60003f0d000 */
[C---:B------:R-:W-:Y:S02]  /*0680*/  @P3 FFMA R19, R27.reuse, R8, R19 ;  /* 0x000000081b133223 */ /* 0x040fe40000000013 */
[----:B------:R-:W-:Y:S01]  /*0690*/  @P4 FFMA R25, R27, R5, R25 ;  /* 0x000000051b194223 */ /* 0x000fe20000000019 */
[----:B---3--:R-:W-:Y:S01]  /*06a0*/  @P1 FFMA R3, R28, R13, R3 ;  /* 0x0000000d1c031223 */ /* 0x008fe20000000003 */
[----:B------:R-:W-:-:S06]  /*06b0*/  FSETP.NEU.AND P1, PT, R14, RZ, PT ;  /* 0x000000ff0e00720b */ /* 0x000fcc0003f2d000 */
[-C--:B------:R-:W-:Y:S01]  /*06c0*/  @P0 FFMA R21, R27, R9.reuse, R21 ;  /* 0x000000091b150223 */ /* 0x080fe20000000015 */
[----:B------:R-:W-:-:S06]  /*06d0*/  @P0 FFMA R19, R28, R9, R19 ;  /* 0x000000091c130223 */ /* 0x000fcc0000000013 */
[-C--:B------:R-:W-:Y:S01]  /*06e0*/  @P1 FFMA R17, R28, R14.reuse, R17 ;  /* 0x0000000e1c111223 */ /* 0x080fe20000000011 */
[----:B----4-:R-:W-:Y:S01]  /*06f0*/  @P1 FFMA R3, R2, R14, R3 ;  /* 0x0000000e02031223 */ /* 0x010fe20000000003 */
[----:B------:R-:W-:Y:S02]  /*0700*/  FSETP.NEU.AND P1, PT, R10, RZ, PT ;  /* 0x000000ff0a00720b */ /* 0x000fe40003f2d000 */
[----:B------:R-:W-:Y:S01]  /*0710*/  @P2 FFMA R17, R2, R15, R17 ;  /* 0x0000000f02112223 */ /* 0x000fe20000000011 */
[----:B------:R-:W-:Y:S01]  /*0720*/  FSETP.NEU.AND P2, PT, R11, RZ, PT ;  /* 0x000000ff0b00720b */ /* 0x000fe20003f4d000 */
[----:B------:R-:W0:Y:S01]  /*0730*/  LDS.128 R12, [UR9+0x30] ;  /* 0x00003009ff0c7984 */ /* 0x000e220008000c00 */
[C---:B------:R-:W-:Y:S01]  /*0740*/  @P3 FFMA R3, R16.reuse, R8, R3 ;  /* 0x0000000810033223 */ /* 0x040fe20000000003 */
[-C--:B------:R-:W-:Y:S01]  /*0750*/  @P0 FFMA R17, R16, R9.reuse, R17 ;  /* 0x0000000910110223 */ /* 0x080fe20000000011 */
[----:B------:R-:W-:Y:S02]  /*0760*/  FSETP.NEU.AND P3, PT, R4, RZ, PT ;  /* 0x000000ff0400720b */ /* 0x000fe40003f6d000 */
[----:B------:R-:W-:Y:S01]  /*0770*/  @P0 FFMA R3, R18, R9, R3 ;  /* 0x0000000912030223 */ /* 0x000fe20000000003 */
[----:B------:R-:W-:-:S03]  /*0780*/  FSETP.NEU.AND P0, PT, R6, RZ, PT ;  /* 0x000000ff0600720b */ /* 0x000fc60003f0d000 */
[-C--:B------:R-:W-:Y:S01]  /*0790*/  @P1 FFMA R21, R28, R10.reuse, R21 ;  /* 0x0000000a1c151223 */ /* 0x080fe20000000015 */
[-C--:B------:R-:W-:Y:S01]  /*07a0*/  @P1 FFMA R17, R18, R10.reuse, R17 ;  /* 0x0000000a12111223 */ /* 0x080fe20000000011 */
[-C--:B------:R-:W-:Y:S01]  /*07b0*/  @P1 FFMA R19, R2, R10.reuse, R19 ;  /* 0x0000000a02131223 */ /* 0x080fe20000000013 */
[----:B------:R-:W-:Y:S01]  /*07c0*/  @P1 FFMA R3, R20, R10, R3 ;  /* 0x0000000a14031223 */ /* 0x000fe20000000003 */
[-C--:B------:R-:W-:Y:S01]  /*07d0*/  @P2 FFMA R21, R2, R11.reuse, R21 ;  /* 0x0000000b02152223 */ /* 0x080fe20000000015 */
[----:B------:R-:W-:Y:S01]  /*07e0*/  @P2 FFMA R17, R20, R11, R17 ;  /* 0x0000000b14112223 */ /* 0x000fe20000000011 */
[----:B------:R-:W-:Y:S01]  /*07f0*/  FSETP.NEU.AND P1, PT, R7, RZ, PT ;  /* 0x000000ff0700720b */ /* 0x000fe20003f2d000 */
[----:B------:R-:W1:Y:S01]  /*0800*/  LDS.128 R8, [UR9+0x40] ;  /* 0x00004009ff087984 */ /* 0x000e620008000c00 */
[-C--:B------:R-:W-:Y:S01]  /*0810*/  @P3 FFMA R23, R27, R4.reuse, R23 ;  /* 0x000000041b173223 */ /* 0x080fe20000000017 */
[-C--:B------:R-:W-:Y:S01]  /*0820*/  @P3 FFMA R19, R16, R4.reuse, R19 ;  /* 0x0000000410133223 */ /* 0x080fe20000000013 */
[----:B-----5:R-:W-:Y:S01]  /*0830*/  @P3 FFMA R3, R22, R4, R3 ;  /* 0x0000000416033223 */ /* 0x020fe20000000003 */
[CC--:B------:R-:W-:Y:S01]  /*0840*/  @P0 FFMA R25, R28.reuse, R6.reuse, R25 ;  /* 0x000000061c190223 */ /* 0x0c0fe20000000019 */
[-C--:B------:R-:W-:Y:S01]  /*0850*/  @P4 FFMA R23, R28, R5.reuse, R23 ;  /* 0x000000051c174223 */ /* 0x080fe20000000017 */
[-C--:B------:R-:W-:Y:S01]  /*0860*/  @P4 FFMA R21, R16, R5.reuse, R21 ;  /* 0x0000000510154223 */ /* 0x080fe20000000015 */
[-C--:B------:R-:W-:Y:S01]  /*0870*/  @P4 FFMA R19, R18, R5.reuse, R19 ;  /* 0x0000000512134223 */ /* 0x080fe20000000013 */
[-C--:B------:R-:W-:Y:S01]  /*0880*/  @P4 FFMA R17, R22, R5.reuse, R17 ;  /* 0x0000000516114223 */ /* 0x080fe20000000011 */
[----:B------:R-:W-:Y:S01]  /*0890*/  @P4 FFMA R3, R24, R5, R3 ;  /* 0x0000000518034223 */ /* 0x000fe20000000003 */
[-C--:B------:R-:W-:Y:S01]  /*08a0*/  @P0 FFMA R23, R2, R6.reuse, R23 ;  /* 0x0000000602170223 */ /* 0x080fe20000000017 */
[-C--:B------:R-:W-:Y:S01]  /*08b0*/  @P0 FFMA R21, R18, R6.reuse, R21 ;  /* 0x0000000612150223 */ /* 0x080fe20000000015 */
[-C--:B------:R-:W-:Y:S01]  /*08c0*/  @P1 FFMA R25, R2, R7.reuse, R25 ;  /* 0x0000000702191223 */ /* 0x080fe20000000019 */
[-C--:B------:R-:W-:Y:S01]  /*08d0*/  @P0 FFMA R19, R20, R6.reuse, R19 ;  /* 0x0000000614130223 */ /* 0x080fe20000000013 */
[-C--:B------:R-:W-:Y:S01]  /*08e0*/  @P0 FFMA R17, R24, R6.reuse, R17 ;  /* 0x0000000618110223 */ /* 0x080fe20000000011 */
[----:B------:R-:W-:Y:S01]  /*08f0*/  @P0 FFMA R3, R26, R6, R3 ;  /* 0x000000061a030223 */ /* 0x000fe20000000003 */
[----:B------:R-:W-:-:S02]  /*0900*/  @P1 FFMA R21, R20, R7, R21 ;  /* 0x0000000714151223 */ /* 0x000fc40000000015 */
[----:B------:R-:W-:Y:S01]  /*0910*/  @P1 FFMA R17, R26, R7, R17 ;  /* 0x000000071a111223 */ /* 0x000fe20000000011 */
[----:B0-----:R-:W-:Y:S02]  /*0920*/  FSETP.NEU.AND P2, PT, R12, RZ, PT ;  /* 0x000000ff0c00720b */ /* 0x001fe40003f4d000 */
[----:B------:R-:W-:Y:S02]  /*0930*/  FSETP.NEU.AND P3, PT, R13, RZ, PT ;  /* 0x000000ff0d00720b */ /* 0x000fe40003f6d000 */
[----:B------:R-:W-:Y:S02]  /*0940*/  FSETP.NEU.AND P5, PT, R14, RZ, PT ;  /* 0x000000ff0e00720b */ /* 0x000fe40003fad000 */
[----:B------:R-:W-:-:S07]  /*0950*/  FSETP.NEU.AND P4, PT, R15, RZ, PT ;  /* 0x000000ff0f00720b */ /* 0x000fce0003f8d000 */
[-C--:B------:R-:W-:Y:S01]  /*0960*/  @P2 FFMA R23, R16, R12.reuse, R23 ;  /* 0x0000000c10172223 */ /* 0x080fe20000000017 */
[----:B------:R-:W-:Y:S01]  /*0970*/  @P2 FFMA R19, R22, R12, R19 ;  /* 0x0000000c16132223 */ /* 0x000fe20000000013 */
[-C--:B------:R-:W-:Y:S01]  /*0980*/  @P3 FFMA R25, R16, R13.reuse, R25 ;  /* 0x0000000d10193223 */ /* 0x080fe20000000019 */
[----:B-1----:R-:W-:Y:S01]  /*0990*/  FSETP.NEU.AND P6, PT, R8, RZ, PT ;  /* 0x000000ff0800720b */ /* 0x002fe20003fcd000 */
[C---:B------:R-:W-:Y:S01]  /*09a0*/  @P3 FFMA R23, R18.reuse, R13, R23 ;  /* 0x0000000d12173223 */ /* 0x040fe20000000017 */
[----:B------:R-:W-:Y:S01]  /*09b0*/  FSETP.NEU.AND P0, PT, R9, RZ, PT ;  /* 0x000000ff0900720b */ /* 0x000fe20003f0d000 */
[-C--:B------:R-:W-:Y:S01]  /*09c0*/  @P5 FFMA R25, R18, R14.reuse, R25 ;  /* 0x0000000e12195223 */ /* 0x080fe20000000019 */
[----:B------:R-:W-:Y:S01]  /*09d0*/  FSETP.NEU.AND P1, PT, R10, RZ, PT ;  /* 0x000000ff0a00720b */ /* 0x000fe20003f2d000 */
[C---:B------:R-:W-:Y:S01]  /*09e0*/  @P5 FFMA R23, R20.reuse, R14, R23 ;  /* 0x0000000e14175223 */ /* 0x040fe20000000017 */
[----:B------:R-:W-:Y:S01]  /*09f0*/  FSETP.NEU.AND P2, PT, R11, RZ, PT ;  /* 0x000000ff0b00720b */ /* 0x000fe20003f4d000 */
[----:B------:R-:W-:Y:S01]  /*0a00*/  @P4 FFMA R25, R20, R15, R25 ;  /* 0x0000000f14194223 */ /* 0x000fe20000000019 */
[-C--:B------:R-:W-:Y:S01]  /*0a10*/  @P3 FFMA R21, R22, R13.reuse, R21 ;  /* 0x0000000d16153223 */ /* 0x080fe20000000015 */
[----:B------:R-:W-:-:S03]  /*0a20*/  @P3 FFMA R19, R24, R13, R19 ;  /* 0x0000000d18133223 */ /* 0x000fc60000000013 */
[----:B------:R-:W-:Y:S01]  /*0a30*/  @P5 FFMA R21, R24, R14, R21 ;  /* 0x0000000e18155223 */ /* 0x000fe20000000015 */
[----:B------:R-:W-:Y:S01]  /*0a40*/  @P6 FFMA R23, R22, R8, R23 ;  /* 0x0000000816176223 */ /* 0x000fe20000000017 */
[----:B------:R-:W-:Y:S01]  /*0a50*/  @P5 FFMA R19, R26, R14, R19 ;  /* 0x0000000e1a135223 */ /* 0x000fe20000000013 */
[----:B------:R-:W-:Y:S01]  /*0a60*/  @P0 FFMA R25, R22, R9, R25 ;  /* 0x0000000916190223 */ /* 0x000fe20000000019 */
[----:B------:R-:W-:Y:S01]  /*0a70*/  @P4 FFMA R21, R26, R15, R21 ;  /* 0x0000000f1a154223 */ /* 0x000fe20000000015 */
[C---:B------:R-:W-:Y:S02]  /*0a80*/  @P0 FFMA R23, R24.reuse, R9, R23 ;  /* 0x0000000918170223 */ /* 0x040fe40000000017 */
[-C--:B------:R-:W-:Y:S02]  /*0a90*/  @P1 FFMA R25, R24, R10.reuse, R25 ;  /* 0x0000000a18191223 */ /* 0x080fe40000000019 */
[C---:B------:R-:W-:Y:S02]  /*0aa0*/  @P1 FFMA R23, R26.reuse, R10, R23 ;  /* 0x0000000a1a171223 */ /* 0x040fe40000000017 */
[----:B------:R-:W-:Y:S01]  /*0ab0*/  @P2 FFMA R25, R26, R11, R25 ;  /* 0x0000000b1a192223 */ /* 0x000fe20000000019 */
[----:B------:R-:W-:Y:S06]  /*0ac0*/  BRA.U UP0, `(.L_x_3) ;  /* 0xfffffff900207547 */ /* 0x000fec000b83ffff */
[----:B------:R-:W-:Y:S02]  /*0ad0*/  USHF.R.U32.HI UR4, URZ, 0x1, UR6 ;  /* 0x00000001ff047899 */ /* 0x000fe40008011606 */
[----:B------:R-:W-:Y:S02]  /*0ae0*/  UISETP.GT.U32.AND UP0, UPT, UR6, 0x8b, UPT ;  /* 0x0000008b0600788c */ /* 0x000fe4000bf04070 */
[----:B------:R-:W-:-:S04]  /*0af0*/  UIMAD.WIDE.U32 UR4, UR4, -0x6db6db6d, URZ ;  /* 0x92492493040478a5 */ /* 0x000fc8000f8e00ff */
[----:B------:R-:W-:-:S06]  /*0b00*/  USHF.R.U32.HI UR5, URZ, 0x2, UR5 ;  /* 0x00000002ff057899 */ /* 0x000fcc0008011605 */
[----:B------:R-:W-:-:S05]  /*0b10*/  MOV R5, UR5 ;  /* 0x0000000500057c02 */ /* 0x000fca0008000f00 */
[----:B------:R-:W-:Y:S01]  /*0b20*/  IMAD R0, R5, 0x1f80, R0 ;  /* 0x00001f8005007824 */ /* 0x000fe200078e0200 */
[----:B------:R-:W-:Y:S06]  /*0b30*/  BRA.U UP0, `(.L_x_4) ;  /* 0x0000000100187547 */ /* 0x000fec000b800000 */
[----:B------:R-:W0:Y:S01]  /*0b40*/  LDC.64 R4, c[0x0][0x390] ;  /* 0x0000e400ff047b82 */ /* 0x000e220000000a00 */
[----:B------:R-:W-:-:S05]  /*0b50*/  MOV R7, UR7 ;  /* 0x0000000700077c02 */ /* 0x000fca0008000f00 */
[----:B------:R-:W-:-:S04]  /*0b60*/  IMAD R7, R7, 0xc0, R0 ;  /* 0x000000c007077824 */ /* 0x000fc800078e0200 */
[----:B0-----:R-:W-:-:S05]  /*0b70*/  IMAD.WIDE.U32 R4, R7, 0x4, R4 ;  /* 0x0000000407047825 */ /* 0x001fca00078e0004 */
[----:B------:R0:W-:Y:S04]  /*0b80*/  REDG.E.ADD.F32.FTZ.RN.STRONG.GPU desc[UR14][R4.64], R3 ;  /* 0x00000003040079a6 */ /* 0x0001e8000c12f30e */
[----:B------:R0:W-:Y:S02]  /*0b90*/  REDG.E.ADD.F32.FTZ.RN.STRONG.GPU desc[UR14][R4.64+0x180], R17 ;  /* 0x00018011040079a6 */ /* 0x0001e4000c12f30e */
.L_x_4:
[----:B------:R-:W-:-:S09]  /*0ba0*/  UISETP.GT.U32.AND UP0, UPT, UR6, 0x7d, UPT ;  /* 0x0000007d0600788c */ /* 0x000fd2000bf04070 */
[----:B------:R-:W-:Y:S05]  /*0bb0*/  BRA.U UP0, `(.L_x_5) ;  /* 0x0000000100207547 */ /* 0x000fea000b800000 */
[----:B0-----:R-:W0:Y:S01]  /*0bc0*/  LDC.64 R2, c[0x0][0x390] ;  /* 0x0000e400ff027b82 */ /* 0x001e220000000a00 */
[----:B------:R-:W-:-:S05]  /*0bd0*/  MOV R5, UR7 ;  /* 0x0000000700057c02 */ /* 0x000fca0008000f00 */
[----:B------:R-:W-:-:S05]  /*0be0*/  IMAD R5, R5, 0xc0, R0 ;  /* 0x000000c005057824 */ /* 0x000fca00078e0200 */
[C---:B------:R-:W-:Y:S01]  /*0bf0*/  IADD3 R7, PT, PT, R5.reuse, 0x60, RZ ;  /* 0x0000006005077810 */ /* 0x040fe20007ffe0ff */
[----:B0-----:R-:W-:-:S04]  /*0c00*/  IMAD.WIDE.U32 R4, R5, 0x4, R2 ;  /* 0x0000000405047825 */ /* 0x001fc800078e0002 */
[----:B------:R-:W-:Y:S01]  /*0c10*/  IMAD.WIDE.U32 R2, R7, 0x4, R2 ;  /* 0x0000000407027825 */ /* 0x000fe200078e0002 */
[----:B------:R1:W-:Y:S04]  /*0c20*/  REDG.E.ADD.F32.FTZ.RN.STRONG.GPU desc[UR14][R4.64+0x2a00], R19 ;  /* 0x002a0013040079a6 */ /* 0x0003e8000c12f30e */
[----:B------:R1:W-:Y:S02]  /*0c30*/  REDG.E.ADD.F32.FTZ.RN.STRONG.GPU desc[UR14][R2.64+0x2a00], R21 ;  /* 0x002a0015020079a6 */ /* 0x0003e4000c12f30e */
.L_x_5:
[----:B------:R-:W-:-:S13]  /*0c40*/  PLOP3.LUT P0, PT, PT, PT, UP0, 0x80, 0x8 ;  /* 0x000000000008781c */ /* 0x000fda0003f0f008 */
[----:B------:R-:W-:Y:S05]  /*0c50*/  @P0 EXIT ;  /* 0x000000000000094d */ /* 0x000fea0003800000 */
[----:B01----:R-:W0:Y:S01]  /*0c60*/  LDC.64 R2, c[0x0][0x390] ;  /* 0x0000e400ff027b82 */ /* 0x003e220000000a00 */
[----:B------:R-:W-:-:S05]  /*0c70*/  MOV R5, UR7 ;  /* 0x0000000700057c02 */ /* 0x000fca0008000f00 */
[----:B------:R-:W-:-:S05]  /*0c80*/  IMAD R5, R5, 0xc0, R0 ;  /* 0x000000c005057824 */ /* 0x000fca00078e0200 */
[C---:B------:R-:W-:Y:S01]  /*0c90*/  IADD3 R7, PT, PT, R5.reuse, 0x60, RZ ;  /* 0x0000006005077810 */ /* 0x040fe20007ffe0ff */
[----:B0-----:R-:W-:-:S04]  /*0ca0*/  IMAD.WIDE.U32 R4, R5, 0x4, R2 ;  /* 0x0000000405047825 */ /* 0x001fc800078e0002 */
[----:B------:R-:W-:Y:S01]  /*0cb0*/  IMAD.WIDE.U32 R2, R7, 0x4, R2 ;  /* 0x0000000407027825 */ /* 0x000fe200078e0002 */
[----:B------:R-:W-:Y:S04]  /*0cc0*/  REDG.E.ADD.F32.FTZ.RN.STRONG.GPU desc[UR14][R4.64+0x5400], R23 ;  /* 0x00540017040079a6 */ /* 0x000fe8000c12f30e */
[----:B------:R-:W-:Y:S01]  /*0cd0*/  REDG.E.ADD.F32.FTZ.RN.STRONG.GPU desc[UR14][R2.64+0x5400], R25 ;  /* 0x00540019020079a6 */ /* 0x000fe2000c12f30e */
[----:B------:R-:W-:Y:S05]  /*0ce0*/  EXIT ;  /* 0x000000000000794d */ /* 0x000fea0003800000 */
.L_x_6:
[----:B------:R-:W-:-:S00]  /*0cf0*/  BRA `(.L_x_6) ;  /* 0xfffffffc00fc7947 */ /* 0x000fc0000383ffff */
[----:B------:R-:W-:-:S00]  /*0d00*/  NOP ;  /* 0x0000000000007918 */ /* 0x000fc00000000000 */
[----:B------:R-:W-:-:S00]  /*0d10*/  NOP ;  /* 0x0000000000007918 */ /* 0x000fc00000000000 */
[----:B------:R-:W-:-:S00]  /*0d20*/  NOP ;  /* 0x0000000000007918 */ /* 0x000fc00000000000 */
[----:B------:R-:W-:-:S00]  /*0d30*/  NOP ;  /* 0x0000000000007918 */ /* 0x000fc00000000000 */
[----:B------:R-:W-:-:S00]  /*0d40*/  NOP ;  /* 0x0000000000007918 */ /* 0x000fc00000000000 */
[----:B------:R-:W-:-:S00]  /*0d50*/  NOP ;  /* 0x0000000000007918 */ /* 0x000fc00000000000 */
[----:B------:R-:W-:-:S00]  /*0d60*/  NOP ;  /* 0x0000000000007918 */ /* 0x000fc00000000000 */
[----:B------:R-:W-:-:S00]  /*0d70*/  NOP ;  /* 0x0000000000007918 */ /* 0x000fc00000000000 */
.L_x_15:


//--------------------- .text._Z9transformPfS_    --------------------------
	.section	.text._Z9transformPfS_,"ax",@progbits
	.align	128
        .global         _Z9transformPfS_
        .type           _Z9transformPfS_,@function
        .size           _Z9transformPfS_,(.L_x_16 - _Z9transformPfS_)
        .other          _Z9transformPfS_,@"STO_CUDA_ENTRY STV_DEFAULT"
_Z9transformPfS_:
.text._Z9transformPfS_:
[----:B------:R-:W-:Y:S01]  /*0000*/  LDC R1, c[0x0][0x37c] ;  /* 0x0000df00ff017b82 */ /* 0x000fe20000000800 */
[----:B------:R-:W0:Y:S07]  /*0010*/  S2R R3, SR_TID.X ;  /* 0x0000000000037919 */ /* 0x000e2e0000002100 */
[----:B------:R-:W0:Y:S08]  /*0020*/  S2UR UR4, SR_CTAID.X ;  /* 0x00000000000479c3 */ /* 0x000e300000002500 */
[----:B------:R-:W0:Y:S02]  /*0030*/  LDC R0, c[0x0][0x360] ;  /* 0x0000d800ff007b82 */ /* 0x000e240000000800 */
[----:B0-----:R-:W-:-:S05]  /*0040*/  IMAD R3, R0, UR4, R3 ;  /* 0x0000000400037c24 */ /* 0x001fca000f8e0203 */
[----:B------:R-:W-:-:S13]  /*0050*/  ISETP.GT.U32.AND P0, PT, R3, 0x1e9ff, PT ;  /* 0x0001e9ff0300780c */ /* 0x000fda0003f04070 */
[----:B------:R-:W-:Y:S05]  /*0060*/  @P0 EXIT ;  /* 0x000000000000094d */ /* 0x000fea0003800000 */
[----:B------:R-:W0:Y:S01]  /*0070*/  LDCU UR4, c[0x0][0x370] ;  /* 0x00006e00ff0477ac */ /* 0x000e220008000800 */
[----:B------:R-:W1:Y:S01]  /*0080*/  LDCU.64 UR6, c[0x0][0x358] ;  /* 0x00006b00ff0677ac */ /* 0x000e620008000a00 */
[----:B0-----:R-:W-:-:S07]  /*0090*/  IMAD R0, R0, UR4, RZ ;  /* 0x0000000400007c24 */ /* 0x001fce000f8e02ff */
.L_x_13:
[----:B0-----:R-:W-:Y:S01]  /*00a0*/  IMAD.HI.U32 R4, R3, -0x33333333, RZ ;  /* 0xcccccccd03047827 */ /* 0x001fe200078e00ff */
[----:B------:R-:W0:Y:S04]  /*00b0*/  LDC.64 R6, c[0x0][0x380] ;  /* 0x0000e000ff067b82 */ /* 0x000e280000000a00 */
[----:B------:R-:W-:-:S04]  /*00c0*/  SHF.R.U32.HI R4, RZ, 0x7, R4 ;  /* 0x00000007ff047819 */ /* 0x000fc80000011604 */
[----:B------:R-:W-:-:S04]  /*00d0*/  LOP3.LUT R5, R4, 0xffff, RZ, 0xc0, !PT ;  /* 0x0000ffff04057812 */ /* 0x000fc800078ec0ff */
[----:B------:R-:W-:-:S04]  /*00e0*/  SHF.R.U32.HI R5, RZ, 0x2, R5 ;  /* 0x00000002ff057819 */ /* 0x000fc80000011605 */
[----:B------:R-:W-:-:S05]  /*00f0*/  LOP3.LUT R5, R5, 0xffff, RZ, 0xc0, !PT ;  /* 0x0000ffff05057812 */ /* 0x000fca00078ec0ff */
[----:B------:R-:W-:Y:S02]  /*0100*/  IMAD R5, R5, 0x4925, RZ ;  /* 0x0000492505057824 */ /* 0x000fe400078e02ff */
[----:B0-----:R-:W-:-:S03]  /*0110*/  IMAD.WIDE.U32 R6, R3, 0x4, R6 ;  /* 0x0000000403067825 */ /* 0x001fc600078e0006 */
[----:B------:R-:W-:Y:S02]  /*0120*/  SHF.R.U32.HI R5, RZ, 0x11, R5 ;  /* 0x00000011ff057819 */ /* 0x000fe40000011605 */
[----:B-1---5:R0:W5:Y:S02]  /*0130*/  LDG.E R2, desc[UR6][R6.64] ;  /* 0x0000000606027981 */ /* 0x022164000c1e1900 */
[----:B------:R-:W-:Y:S01]  /*0140*/  PRMT R5, R5, 0x9910, RZ ;  /* 0x0000991005057816 */ /* 0x000fe200000000ff */
[----:B------:R-:W-:Y:S04]  /*0150*/  BSSY.RECONVERGENT B0, `(.L_x_7) ;  /* 0x0000030000007945 */ /* 0x000fe80003800200 */
[----:B------:R-:W-:-:S04]  /*0160*/  IMAD R5, R5, 0x1c, RZ ;  /* 0x0000001c05057824 */ /* 0x000fc800078e02ff */
[----:B------:R-:W-:-:S05]  /*0170*/  IMAD.MOV R5, RZ, RZ, -R5 ;  /* 0x000000ffff057224 */ /* 0x000fca00078e0a05 */
[----:B0-----:R-:W-:Y:S02]  /*0180*/  PRMT R7, R5, 0x7710, RZ ;  /* 0x0000771005077816 */ /* 0x001fe400000000ff */
[----:B------:R-:W-:Y:S02]  /*0190*/  SHF.R.U32.HI R5, RZ, 0x7, R3 ;  /* 0x00000007ff057819 */ /* 0x000fe40000011603 */
[----:B------:R-:W-:-:S03]  /*01a0*/  IADD3 R6, PT, PT, R4, 0x1, R7 ;  /* 0x0000000104067810 */ /* 0x000fc60007ffe007 */
[----:B------:R-:W-:Y:S01]  /*01b0*/  IMAD.HI.U32 R5, R5, 0x7507508, RZ ;  /* 0x0750750805057827 */ /* 0x000fe200078e00ff */
[----:B------:R-:W-:-:S03]  /*01c0*/  LOP3.LUT R6, R6, 0xffff, RZ, 0xc0, !PT ;  /* 0x0000ffff06067812 */ /* 0x000fc600078ec0ff */
[----:B------:R-:W-:Y:S01]  /*01d0*/  VIADD R7, R5, 0x1 ;  /* 0x0000000105077836 */ /* 0x000fe20000000000 */
[----:B------:R-:W-:-:S04]  /*01e0*/  SHF.R.U32.HI R8, RZ, 0x1, R6 ;  /* 0x00000001ff087819 */ /* 0x000fc80000011606 */
[----:B------:R-:W-:Y:S02]  /*01f0*/  VIMNMX.U32 R8, PT, PT, R8, 0xd, PT ;  /* 0x0000000d08087848 */ /* 0x000fe40003fe0000 */
[----:B------:R-:W-:-:S03]  /*0200*/  PRMT R9, R7, 0x9910, RZ ;  /* 0x0000991007097816 */ /* 0x000fc600000000ff */
[----:B------:R-:W-:Y:S02]  /*0210*/  IMAD R10, R8, 0x12, RZ ;  /* 0x00000012080a7824 */ /* 0x000fe400078e02ff */
[----:B------:R-:W-:Y:S02]  /*0220*/  IMAD R9, R9, 0xab, RZ ;  /* 0x000000ab09097824 */ /* 0x000fe400078e02ff */
[----:B------:R-:W-:Y:S01]  /*0230*/  IMAD R10, R3, 0xaf0, R10 ;  /* 0x00000af0030a7824 */ /* 0x000fe200078e020a */
[----:B------:R-:W-:Y:S01]  /*0240*/  IADD3 R3, PT, PT, R0, R3, RZ ;  /* 0x0000000300037210 */ /* 0x000fe20007ffe0ff */
[----:B------:R-:W-:Y:S02]  /*0250*/  IMAD.SHL.U32 R15, R8, 0x2, RZ ;  /* 0x00000002080f7824 */ /* 0x000fe400078e00ff */
[----:B------:R-:W-:Y:S01]  /*0260*/  IMAD R5, R5, 0x4, R10 ;  /* 0x0000000405057824 */ /* 0x000fe200078e020a */
[----:B------:R-:W-:Y:S02]  /*0270*/  LOP3.LUT R10, R9, 0xffff, RZ, 0xc0, !PT ;  /* 0x0000ffff090a7812 */ /* 0x000fe400078ec0ff */
[----:B------:R-:W-:Y:S01]  /*0280*/  ISETP.GE.U32.AND P0, PT, R3, 0x1ea00, PT ;  /* 0x0001ea000300780c */ /* 0x000fe20003f06070 */
[----:B------:R-:W-:Y:S01]  /*0290*/  IMAD.IADD R9, R6, 0x1, R5 ;  /* 0x0000000106097824 */ /* 0x000fe200078e0205 */
[----:B------:R-:W-:-:S03]  /*02a0*/  SHF.R.U32.HI R5, RZ, 0x9, R10 ;  /* 0x00000009ff057819 */ /* 0x000fc6000001160a */
[----:B------:R-:W-:Y:S01]  /*02b0*/  IMAD R16, R4, -0x6d600, R9 ;  /* 0xfff92a0004107824 */ /* 0x000fe200078e0209 */
[----:B------:R-:W-:-:S07]  /*02c0*/  LOP3.LUT R9, R5, 0xffff, RZ, 0xc0, !PT ;  /* 0x0000ffff05097812 */ /* 0x000fce00078ec0ff */
.L_x_12:
[----:B0-----:R-:W-:-:S05]  /*02d0*/  HFMA2 R4, -RZ, RZ, 0, 1.78813934326171875e-07 ;  /* 0x00000003ff047431 */ /* 0x001fca00000001ff */
[----:B------:R-:W-:-:S05]  /*02e0*/  IMAD R4, R9, R4, 0x5 ;  /* 0x0000000509047424 */ /* 0x000fca00078e0204 */
[----:B------:R-:W-:-:S13]  /*02f0*/  ISETP.GT.U32.AND P1, PT, R4, R7, PT ;  /* 0x000000070400720c */ /* 0x000fda0003f24070 */
[----:B-1----:R-:W-:Y:S05]  /*0300*/  @!P1 BRA `(.L_x_8) ;  /* 0x0000000000509947 */ /* 0x002fea0003800000 */
[----:B------:R-:W0:Y:S01]  /*0310*/  LDC.64 R4, c[0x0][0x388] ;  /* 0x0000e200ff047b82 */ /* 0x000e220000000a00 */
[----:B------:R-:W-:Y:S01]  /*0320*/  BSSY.RECONVERGENT B1, `(.L_x_9) ;  /* 0x000000f000017945 */ /* 0x000fe20003800200 */
[----:B------:R-:W-:Y:S02]  /*0330*/  IMAD R12, R9, 0x10c, R16 ;  /* 0x0000010c090c7824 */ /* 0x000fe400078e0210 */
[----:B------:R-:W-:Y:S02]  /*0340*/  IMAD.MOV.U32 R13, RZ, RZ, R15 ;  /* 0x000000ffff0d7224 */ /* 0x000fe400078e000f */
[----:B------:R-:W-:-:S07]  /*0350*/  IMAD.MOV.U32 R14, RZ, RZ, R8 ;  /* 0x000000ffff0e7224 */ /* 0x000fce00078e0008 */
.L_x_11:
[----:B-1----:R-:W-:-:S04]  /*0360*/  IADD3 R11, PT, PT, R13, 0x4, RZ ;  /* 0x000000040d0b7810 */ /* 0x002fc80007ffe0ff */
[----:B------:R-:W-:-:S13]  /*0370*/  ISETP.GT.U32.AND P1, PT, R11, R6, PT ;  /* 0x000000060b00720c */ /* 0x000fda0003f24070 */
[----:B------:R-:W-:Y:S05]  /*0380*/  @!P1 BRA `(.L_x_10) ;  /* 0x0000000000209947 */ /* 0x000fea0003800000 */
[----:B------:R-:W-:Y:S01]  /*0390*/  VIADD R11, R12, 0x4 ;  /* 0x000000040c0b7836 */ /* 0x000fe20000000000 */
[C---:B------:R-:W-:Y:S01]  /*03a0*/  ISETP.GT.AND P1, PT, R14.reuse, RZ, PT ;  /* 0x000000ff0e00720c */ /* 0x040fe20003f24270 */
[----:B------:R-:W-:Y:S01]  /*03b0*/  VIADD R14, R14, 0xffffffff ;  /* 0xffffffff0e0e7836 */ /* 0x000fe20000000000 */
[----:B------:R-:W-:Y:S01]  /*03c0*/  IADD3 R13, PT, PT, R13, -0x2, RZ ;  /* 0xfffffffe0d0d7810 */ /* 0x000fe20007ffe0ff */
[----:B0-----:R-:W-:-:S04]  /*03d0*/  IMAD.WIDE.U32 R10, R11, 0x4, R4 ;  /* 0x000000040b0a7825 */ /* 0x001fc800078e0004 */
[----:B------:R-:W-:Y:S01]  /*03e0*/  VIADD R12, R12, 0xffffffee ;  /* 0xffffffee0c0c7836 */ /* 0x000fe20000000000 */
[----:B-----5:R1:W-:Y:S05]  /*03f0*/  STG.E desc[UR6][R10.64], R2 ;  /* 0x000000020a007986 */ /* 0x0203ea000c101906 */
[----:B------:R-:W-:Y:S05]  /*0400*/  @P1 BRA `(.L_x_11) ;  /* 0xfffffffc00d41947 */ /* 0x000fea000383ffff */
.L_x_10:
[----:B------:R-:W-:Y:S05]  /*0410*/  BSYNC.RECONVERGENT B1 ;  /* 0x0000000000017941 */ /* 0x000fea0003800200 */
.L_x_9:
[C---:B------:R-:W-:Y:S02]  /*0420*/  ISETP.GT.AND P1, PT, R9.reuse, RZ, PT ;  /* 0x000000ff0900720c */ /* 0x040fe40003f24270 */
[----:B------:R-:W-:-:S11]  /*0430*/  IADD3 R9, PT, PT, R9, -0x1, RZ ;  /* 0xffffffff09097810 */ /* 0x000fd60007ffe0ff */
[----:B------:R-:W-:Y:S05]  /*0440*/  @P1 BRA `(.L_x_12) ;  /* 0xfffffffc00a01947 */ /* 0x000fea000383ffff */
.L_x_8:
[----:B------:R-:W-:Y:S05]  /*0450*/  BSYNC.RECONVERGENT B0 ;  /* 0x0000000000007941 */ /* 0x000fea0003800200 */
.L_x_7:
[----:B------:R-:W-:Y:S05]  /*0460*/  @!P0 BRA `(.L_x_13) ;  /* 0xfffffffc000c8947 */ /* 0x000fea000383ffff */
[----:B------:R-:W-:Y:S05]  /*0470*/  EXIT ;  /* 0x000000000000794d */ /* 0x000fea0003800000 */
.L_x_14:
        /* <DEDUP_REMOVED lines=16> */
.L_x_16:


//--------------------- .nv.shared._Z6conv2dPfPKfS_ --------------------------
	.section	.nv.shared._Z6conv2dPfPKfS_,"aw",@nobits
	.sectionflags	@""
	.align	4
.nv.shared._Z6conv2dPfPKfS_:
	.zero		1664


//--------------------- .nv.shared.reserved.0     --------------------------
	.section	.nv.shared.reserved.0,"aw",@nobits
	.weak		__nv_reservedSMEM_offset_0_alias
	.size		__nv_reservedSMEM_offset_0_alias, 0, 64
	.other		__nv_reservedSMEM_offset_0_alias,@"STO_CUDA_RESERVED_SHARED STV_DEFAULT"
__nv_reservedSMEM_offset_0_alias:
	.zero		0
	.zero		64


//--------------------- .nv.constant0._Z6conv2dPfPKfS_ --------------------------
	.section	.nv.constant0._Z6conv2dPfPKfS_,"a",@progbits
	.sectionflags	@""
	.align	4
.nv.constant0._Z6conv2dPfPKfS_:
	.zero		920


//--------------------- .nv.constant0._Z9transformPfS_ --------------------------
	.section	.nv.constant0._Z9transformPfS_,"a",@progbits
	.sectionflags	@""
	.align	4
.nv.constant0._Z9transformPfS_:
	.zero		912


//--------------------- SYMBOLS --------------------------

	.type		.nv.reservedSmem.offset0,@object
	.size		.nv.reservedSmem.offset0,0x4
	.type		.nv.reservedSmem.cap,@object
	.size		.nv.reservedSmem.cap,0x4
